//
// Generated by NVIDIA NVVM Compiler
//
// Compiler Build ID: CL-36424714
// Cuda compilation tools, release 13.0, V13.0.88
// Based on NVVM 20.0.0
//

.version 9.0
.target sm_100
.address_size 64

	// .globl	_Z16parallel_reversePdS_i

.visible .entry _Z16parallel_reversePdS_i(
	.param .u64 .ptr .align 1 _Z16parallel_reversePdS_i_param_0,
	.param .u64 .ptr .align 1 _Z16parallel_reversePdS_i_param_1,
	.param .u32 _Z16parallel_reversePdS_i_param_2
)
{
	.reg .pred 	%p<7>;
	.reg .b32 	%r<46>;
	.reg .b64 	%rd<23>;
	.reg .b64 	%fd<6>;

	ld.param.u64 	%rd3, [_Z16parallel_reversePdS_i_param_0];
	ld.param.u64 	%rd4, [_Z16parallel_reversePdS_i_param_1];
	ld.param.u32 	%r15, [_Z16parallel_reversePdS_i_param_2];
	cvta.to.global.u64 	%rd1, %rd4;
	cvta.to.global.u64 	%rd2, %rd3;
	mov.u32 	%r16, %ctaid.x;
	mov.u32 	%r17, %ntid.x;
	mov.u32 	%r18, %tid.x;
	mad.lo.s32 	%r44, %r16, %r17, %r18;
	mov.u32 	%r19, %nctaid.x;
	mul.lo.s32 	%r2, %r17, %r19;
	setp.ge.s32 	%p1, %r44, %r15;
	@%p1 bra 	$L__BB0_7;
	add.s32 	%r20, %r44, %r2;
	max.s32 	%r21, %r15, %r20;
	setp.lt.s32 	%p2, %r20, %r15;
	selp.u32 	%r22, 1, 0, %p2;
	add.s32 	%r23, %r20, %r22;
	sub.s32 	%r24, %r21, %r23;
	div.u32 	%r25, %r24, %r2;
	add.s32 	%r3, %r25, %r22;
	and.b32  	%r26, %r3, 3;
	setp.eq.s32 	%p3, %r26, 3;
	@%p3 bra 	$L__BB0_4;
	not.b32 	%r27, %r44;
	add.s32 	%r42, %r27, %r15;
	add.s32 	%r28, %r3, 1;
	and.b32  	%r29, %r28, 3;
	neg.s32 	%r41, %r29;
$L__BB0_3:
	.pragma "nounroll";
	mul.wide.s32 	%rd5, %r44, 8;
	add.s64 	%rd6, %rd1, %rd5;
	mul.wide.s32 	%rd7, %r42, 8;
	add.s64 	%rd8, %rd2, %rd7;
	ld.global.f64 	%fd1, [%rd8];
	st.global.f64 	[%rd6], %fd1;
	add.s32 	%r44, %r44, %r2;
	sub.s32 	%r42, %r42, %r2;
	add.s32 	%r41, %r41, 1;
	setp.ne.s32 	%p4, %r41, 0;
	@%p4 bra 	$L__BB0_3;
$L__BB0_4:
	setp.lt.u32 	%p5, %r3, 3;
	@%p5 bra 	$L__BB0_7;
	mul.wide.s32 	%rd15, %r2, 8;
$L__BB0_6:
	not.b32 	%r30, %r44;
	add.s32 	%r31, %r15, %r30;
	mul.wide.s32 	%rd9, %r31, 8;
	add.s64 	%rd10, %rd2, %rd9;
	ld.global.f64 	%fd2, [%rd10];
	mul.wide.s32 	%rd11, %r44, 8;
	add.s64 	%rd12, %rd1, %rd11;
	st.global.f64 	[%rd12], %fd2;
	add.s32 	%r32, %r44, %r2;
	not.b32 	%r33, %r32;
	add.s32 	%r34, %r15, %r33;
	mul.wide.s32 	%rd13, %r34, 8;
	add.s64 	%rd14, %rd2, %rd13;
	ld.global.f64 	%fd3, [%rd14];
	add.s64 	%rd16, %rd12, %rd15;
	st.global.f64 	[%rd16], %fd3;
	add.s32 	%r35, %r32, %r2;
	not.b32 	%r36, %r35;
	add.s32 	%r37, %r15, %r36;
	mul.wide.s32 	%rd17, %r37, 8;
	add.s64 	%rd18, %rd2, %rd17;
	ld.global.f64 	%fd4, [%rd18];
	add.s64 	%rd19, %rd16, %rd15;
	st.global.f64 	[%rd19], %fd4;
	add.s32 	%r38, %r35, %r2;
	not.b32 	%r39, %r38;
	add.s32 	%r40, %r15, %r39;
	mul.wide.s32 	%rd20, %r40, 8;
	add.s64 	%rd21, %rd2, %rd20;
	ld.global.f64 	%fd5, [%rd21];
	add.s64 	%rd22, %rd19, %rd15;
	st.global.f64 	[%rd22], %fd5;
	add.s32 	%r44, %r38, %r2;
	setp.lt.s32 	%p6, %r44, %r15;
	@%p6 bra 	$L__BB0_6;
$L__BB0_7:
	ret;

}


// ===== COMPILED SASS (sm_100) =====

	.target	sm_100

	.elftype	@"ET_EXEC"


//--------------------- .note.nv.tkinfo           --------------------------
	.section	.note.nv.tkinfo,"",@"SHT_NOTE"
	.sectionflags	@"SHF_NOTE_NV_TKINFO"
	.tkinfo
        /*0018*/ 	.word	0x00000002
        /*0030*/ 	.string	""
        /*0030*/ 	.string	"ptxas"
        /*0030*/ 	.string	"Cuda compilation tools, release 13.0, V13.0.88"
        /*0030*/ 	.string	"Build cuda_13.0.r13.0/compiler.36424714_0"
        /*0030*/ 	.string	"-arch sm_100 -m 64 "



//--------------------- .note.nv.cuinfo           --------------------------
	.section	.note.nv.cuinfo,"",@"SHT_NOTE"
	.sectionflags	@"SHF_NOTE_NV_CUINFO"
        /*0018*/ 	.short	0x0002
        /*001a*/ 	.short	0x0064
        /*001c*/ 	.short	0x0082
	.zero		2


//--------------------- .nv.info                  --------------------------
	.section	.nv.info,"",@"SHT_CUDA_INFO"
	.align	4


	//----- nvinfo : EIATTR_REGCOUNT
	.align		4
        /*0000*/ 	.byte	0x04, 0x2f
        /*0002*/ 	.short	(.L_1 - .L_0)
	.align		4
.L_0:
        /*0004*/ 	.word	index@(_Z16parallel_reversePdS_i)
        /*0008*/ 	.word	0x00000016


	//----- nvinfo : EIATTR_FRAME_SIZE
	.align		4
.L_1:
        /*000c*/ 	.byte	0x04, 0x11
        /*000e*/ 	.short	(.L_3 - .L_2)
	.align		4
.L_2:
        /*0010*/ 	.word	index@(_Z16parallel_reversePdS_i)
        /*0014*/ 	.word	0x00000000


	//----- nvinfo : EIATTR_MIN_STACK_SIZE
	.align		4
.L_3:
        /*0018*/ 	.byte	0x04, 0x12
        /*001a*/ 	.short	(.L_5 - .L_4)
	.align		4
.L_4:
        /*001c*/ 	.word	index@(_Z16parallel_reversePdS_i)
        /*0020*/ 	.word	0x00000000
.L_5:


//--------------------- .nv.compat                --------------------------
	.section	.nv.compat,"",@"SHT_CUDA_COMPAT_INFO"
	.align	4
        /*0000*/ 	.byte	0x02, 0x09, 0x00, 0x00, 0x02, 0x02, 0x01, 0x00, 0x02, 0x05, 0x05, 0x00, 0x03, 0x07, 0x01, 0x01
        /*0010*/ 	.byte	0x02, 0x03, 0x00, 0x00, 0x02, 0x06, 0x01, 0x00, 0x04, 0x0b, 0x08, 0x00, 0x09, 0x00, 0x00, 0x00
        /*0020*/ 	.byte	0x00, 0x00, 0x00, 0x00


//--------------------- .nv.info._Z16parallel_reversePdS_i --------------------------
	.section	.nv.info._Z16parallel_reversePdS_i,"",@"SHT_CUDA_INFO"
	.sectionflags	@""
	.align	4


	//----- nvinfo : EIATTR_CUDA_API_VERSION
	.align		4
        /*0000*/ 	.byte	0x04, 0x37
        /*0002*/ 	.short	(.L_7 - .L_6)
.L_6:
        /*0004*/ 	.word	0x00000082


	//----- nvinfo : EIATTR_KPARAM_INFO
	.align		4
.L_7:
        /*0008*/ 	.byte	0x04, 0x17
        /*000a*/ 	.short	(.L_9 - .L_8)
.L_8:
        /*000c*/ 	.word	0x00000000
        /*0010*/ 	.short	0x0002
        /*0012*/ 	.short	0x0010
        /*0014*/ 	.byte	0x00, 0xf0, 0x11, 0x00


	//----- nvinfo : EIATTR_KPARAM_INFO
	.align		4
.L_9:
        /*0018*/ 	.byte	0x04, 0x17
        /*001a*/ 	.short	(.L_11 - .L_10)
.L_10:
        /*001c*/ 	.word	0x00000000
        /*0020*/ 	.short	0x0001
        /*0022*/ 	.short	0x0008
        /*0024*/ 	.byte	0x00, 0xf5, 0x21, 0x00


	//----- nvinfo : EIATTR_KPARAM_INFO
	.align		4
.L_11:
        /*0028*/ 	.byte	0x04, 0x17
        /*002a*/ 	.short	(.L_13 - .L_12)
.L_12:
        /*002c*/ 	.word	0x00000000
        /*0030*/ 	.short	0x0000
        /*0032*/ 	.short	0x0000
        /*0034*/ 	.byte	0x00, 0xf5, 0x21, 0x00


	//----- nvinfo : EIATTR_SPARSE_MMA_MASK
	.align		4
.L_13:
        /*0038*/ 	.byte	0x03, 0x50
        /*003a*/ 	.short	0x0000


	//----- nvinfo : EIATTR_MAXREG_COUNT
	.align		4
        /*003c*/ 	.byte	0x03, 0x1b
        /*003e*/ 	.short	0x00ff


	//----- nvinfo : EIATTR_MERCURY_ISA_VERSION
	.align		4
        /*0040*/ 	.byte	0x03, 0x5f
        /*0042*/ 	.short	0x0101


	//----- nvinfo : EIATTR_VRC_CTA_INIT_COUNT
	.align		4
        /*0044*/ 	.byte	0x02, 0x4a
	.zero		1
	.zero		1


	//----- nvinfo : EIATTR_EXIT_INSTR_OFFSETS
	.align		4
        /*0048*/ 	.byte	0x04, 0x1c
        /*004a*/ 	.short	(.L_15 - .L_14)


	//   ....[0]....
.L_14:
        /*004c*/ 	.word	0x00000090


	//   ....[1]....
        /*0050*/ 	.word	0x000003b0


	//   ....[2]....
        /*0054*/ 	.word	0x000005a0


	//----- nvinfo : EIATTR_CRS_STACK_SIZE
	.align		4
.L_15:
        /*0058*/ 	.byte	0x04, 0x1e
        /*005a*/ 	.short	(.L_17 - .L_16)
.L_16:
        /*005c*/ 	.word	0x00000000


	//----- nvinfo : EIATTR_CBANK_PARAM_SIZE
	.align		4
.L_17:
        /*0060*/ 	.byte	0x03, 0x19
        /*0062*/ 	.short	0x0014


	//----- nvinfo : EIATTR_PARAM_CBANK
	.align		4
        /*0064*/ 	.byte	0x04, 0x0a
        /*0066*/ 	.short	(.L_19 - .L_18)
	.align		4
.L_18:
        /*0068*/ 	.word	index@(.nv.constant0._Z16parallel_reversePdS_i)
        /*006c*/ 	.short	0x0380
        /*006e*/ 	.short	0x0014


	//----- nvinfo : EIATTR_SW_WAR
	.align		4
.L_19:
        /*0070*/ 	.byte	0x04, 0x36
        /*0072*/ 	.short	(.L_21 - .L_20)
.L_20:
        /*0074*/ 	.word	0x00000008
.L_21:


//--------------------- .nv.callgraph             --------------------------
	.section	.nv.callgraph,"",@"SHT_CUDA_CALLGRAPH"
	.align	4
	.sectionentsize	8
	.align		4
        /*0000*/ 	.word	0x00000000
	.align		4
        /*0004*/ 	.word	0xffffffff
	.align		4
        /*0008*/ 	.word	0x00000000
	.align		4
        /*000c*/ 	.word	0xfffffffe
	.align		4
        /*0010*/ 	.word	0x00000000
	.align		4
        /*0014*/ 	.word	0xfffffffd
	.align		4
        /*0018*/ 	.word	0x00000000
	.align		4
        /*001c*/ 	.word	0xfffffffc


//--------------------- .text._Z16parallel_reversePdS_i --------------------------
	.section	.text._Z16parallel_reversePdS_i,"ax",@progbits
	.align	128
        .global         _Z16parallel_reversePdS_i
        .type           _Z16parallel_reversePdS_i,@function
        .size           _Z16parallel_reversePdS_i,(.L_x_5 - _Z16parallel_reversePdS_i)
        .other          _Z16parallel_reversePdS_i,@"STO_CUDA_ENTRY STV_DEFAULT"
_Z16parallel_reversePdS_i:
.text._Z16parallel_reversePdS_i:
[----:B------:R-:W-:Y:S01]  /*0000*/  LDC R1, c[0x0][0x37c] ;  /* 0x0000df00ff017b82 */ /* 0x000fe20000000800 */
[----:B------:R-:W0:Y:S07]  /*0010*/  S2R R7, SR_TID.X ;  /* 0x0000000000077919 */ /* 0x000e2e0000002100 */
[----:B------:R-:W0:Y:S01]  /*0020*/  S2UR UR4, SR_CTAID.X ;  /* 0x00000000000479c3 */ /* 0x000e220000002500 */
[----:B------:R-:W1:Y:S07]  /*0030*/  LDCU UR6, c[0x0][0x390] ;  /* 0x00007200ff0677ac */ /* 0x000e6e0008000800 */
[----:B------:R-:W0:Y:S01]  /*0040*/  LDC R0, c[0x0][0x360] ;  /* 0x0000d800ff007b82 */ /* 0x000e220000000800 */
[----:B------:R-:W2:Y:S01]  /*0050*/  LDCU UR5, c[0x0][0x370] ;  /* 0x00006e00ff0577ac */ /* 0x000ea20008000800 */
[----:B0-----:R-:W-:-:S02]  /*0060*/  IMAD R7, R0, UR4, R7 ;  /* 0x0000000400077c24 */ /* 0x001fc4000f8e0207 */
[----:B--2---:R-:W-:-:S03]  /*0070*/  IMAD R0, R0, UR5, RZ ;  /* 0x0000000500007c24 */ /* 0x004fc6000f8e02ff */
[----:B-1----:R-:W-:-:S13]  /*0080*/  ISETP.GE.AND P0, PT, R7, UR6, PT ;  /* 0x0000000607007c0c */ /* 0x002fda000bf06270 */
[----:B------:R-:W-:Y:S05]  /*0090*/  @P0 EXIT ;  /* 0x000000000000094d */ /* 0x000fea0003800000 */
[----:B------:R-:W0:Y:S01]  /*00a0*/  I2F.U32.RP R8, R0 ;  /* 0x0000000000087306 */ /* 0x000e220000209000 */
[C---:B------:R-:W-:Y:S01]  /*00b0*/  IADD3 R4, PT, PT, R0.reuse, R7, RZ ;  /* 0x0000000700047210 */ /* 0x040fe20007ffe0ff */
[----:B------:R-:W-:Y:S01]  /*00c0*/  IMAD.MOV R9, RZ, RZ, -R0 ;  /* 0x000000ffff097224 */ /* 0x000fe200078e0a00 */
[----:B------:R-:W-:Y:S01]  /*00d0*/  ISETP.NE.U32.AND P2, PT, R0, RZ, PT ;  /* 0x000000ff0000720c */ /* 0x000fe20003f45070 */
[----:B------:R-:W1:Y:S01]  /*00e0*/  LDCU.64 UR4, c[0x0][0x358] ;  /* 0x00006b00ff0477ac */ /* 0x000e620008000a00 */
[C---:B------:R-:W-:Y:S01]  /*00f0*/  ISETP.GE.AND P0, PT, R4.reuse, UR6, PT ;  /* 0x0000000604007c0c */ /* 0x040fe2000bf06270 */
[----:B------:R-:W-:Y:S01]  /*0100*/  BSSY.RECONVERGENT B0, `(.L_x_0) ;  /* 0x000002a000007945 */ /* 0x000fe20003800200 */
[----:B------:R-:W-:Y:S02]  /*0110*/  VIMNMX R5, PT, PT, R4, UR6, !PT ;  /* 0x0000000604057c48 */ /* 0x000fe4000ffe0100 */
[----:B------:R-:W-:-:S04]  /*0120*/  SEL R6, RZ, 0x1, P0 ;  /* 0x00000001ff067807 */ /* 0x000fc80000000000 */
[----:B------:R-:W-:Y:S01]  /*0130*/  IADD3 R5, PT, PT, R5, -R4, -R6 ;  /* 0x8000000405057210 */ /* 0x000fe20007ffe806 */
[----:B0-----:R-:W0:Y:S02]  /*0140*/  MUFU.RCP R8, R8 ;  /* 0x0000000800087308 */ /* 0x001e240000001000 */
[----:B0-----:R-:W-:-:S06]  /*0150*/  VIADD R2, R8, 0xffffffe ;  /* 0x0ffffffe08027836 */ /* 0x001fcc0000000000 */
[----:B------:R0:W2:Y:S02]  /*0160*/  F2I.FTZ.U32.TRUNC.NTZ R3, R2 ;  /* 0x0000000200037305 */ /* 0x0000a4000021f000 */
[----:B0-----:R-:W-:Y:S02]  /*0170*/  IMAD.MOV.U32 R2, RZ, RZ, RZ ;  /* 0x000000ffff027224 */ /* 0x001fe400078e00ff */
[----:B--2---:R-:W-:-:S04]  /*0180*/  IMAD R9, R9, R3, RZ ;  /* 0x0000000309097224 */ /* 0x004fc800078e02ff */
[----:B------:R-:W-:-:S06]  /*0190*/  IMAD.HI.U32 R8, R3, R9, R2 ;  /* 0x0000000903087227 */ /* 0x000fcc00078e0002 */
[----:B------:R-:W-:-:S05]  /*01a0*/  IMAD.HI.U32 R9, R8, R5, RZ ;  /* 0x0000000508097227 */ /* 0x000fca00078e00ff */
[----:B------:R-:W-:-:S05]  /*01b0*/  IADD3 R2, PT, PT, -R9, RZ, RZ ;  /* 0x000000ff09027210 */ /* 0x000fca0007ffe1ff */
[----:B------:R-:W-:Y:S02]  /*01c0*/  IMAD R5, R0, R2, R5 ;  /* 0x0000000200057224 */ /* 0x000fe400078e0205 */
[----:B------:R-:W0:Y:S03]  /*01d0*/  LDC.64 R2, c[0x0][0x388] ;  /* 0x0000e200ff027b82 */ /* 0x000e260000000a00 */
[----:B------:R-:W-:-:S13]  /*01e0*/  ISETP.GE.U32.AND P0, PT, R5, R0, PT ;  /* 0x000000000500720c */ /* 0x000fda0003f06070 */
[----:B------:R-:W-:Y:S01]  /*01f0*/  @P0 IMAD.IADD R5, R5, 0x1, -R0 ;  /* 0x0000000105050824 */ /* 0x000fe200078e0a00 */
[----:B------:R-:W-:-:S04]  /*0200*/  @P0 IADD3 R9, PT, PT, R9, 0x1, RZ ;  /* 0x0000000109090810 */ /* 0x000fc80007ffe0ff */
[-C--:B------:R-:W-:Y:S02]  /*0210*/  ISETP.GE.U32.AND P1, PT, R5, R0.reuse, PT ;  /* 0x000000000500720c */ /* 0x080fe40003f26070 */
[----:B------:R-:W2:Y:S11]  /*0220*/  LDC.64 R4, c[0x0][0x380] ;  /* 0x0000e000ff047b82 */ /* 0x000eb60000000a00 */
[----:B------:R-:W-:Y:S01]  /*0230*/  @P1 VIADD R9, R9, 0x1 ;  /* 0x0000000109091836 */ /* 0x000fe20000000000 */
[----:B------:R-:W-:-:S04]  /*0240*/  @!P2 LOP3.LUT R9, RZ, R0, RZ, 0x33, !PT ;  /* 0x00000000ff09a212 */ /* 0x000fc800078e33ff */
[----:B------:R-:W-:-:S04]  /*0250*/  IADD3 R6, PT, PT, R6, R9, RZ ;  /* 0x0000000906067210 */ /* 0x000fc80007ffe0ff */
[C---:B------:R-:W-:Y:S02]  /*0260*/  LOP3.LUT R8, R6.reuse, 0x3, RZ, 0xc0, !PT ;  /* 0x0000000306087812 */ /* 0x040fe400078ec0ff */
[----:B------:R-:W-:Y:S02]  /*0270*/  ISETP.GE.U32.AND P1, PT, R6, 0x3, PT ;  /* 0x000000030600780c */ /* 0x000fe40003f26070 */
[----:B------:R-:W-:-:S13]  /*0280*/  ISETP.NE.AND P0, PT, R8, 0x3, PT ;  /* 0x000000030800780c */ /* 0x000fda0003f05270 */
[----:B01----:R-:W-:Y:S05]  /*0290*/  @!P0 BRA `(.L_x_1) ;  /* 0x0000000000408947 */ /* 0x003fea0003800000 */
[----:B------:R-:W0:Y:S01]  /*02a0*/  LDC.64 R8, c[0x0][0x380] ;  /* 0x0000e000ff087b82 */ /* 0x000e220000000a00 */
[----:B------:R-:W-:Y:S01]  /*02b0*/  VIADD R12, R6, 0x1 ;  /* 0x00000001060c7836 */ /* 0x000fe20000000000 */
[----:B------:R-:W-:-:S04]  /*02c0*/  LOP3.LUT R6, RZ, R7, RZ, 0x33, !PT ;  /* 0x00000007ff067212 */ /* 0x000fc800078e33ff */
[----:B------:R-:W-:Y:S02]  /*02d0*/  LOP3.LUT R12, R12, 0x3, RZ, 0xc0, !PT ;  /* 0x000000030c0c7812 */ /* 0x000fe400078ec0ff */
[----:B------:R-:W1:Y:S01]  /*02e0*/  LDC.64 R10, c[0x0][0x388] ;  /* 0x0000e200ff0a7b82 */ /* 0x000e620000000a00 */
[----:B------:R-:W-:Y:S02]  /*02f0*/  IADD3 R17, PT, PT, R6, UR6, RZ ;  /* 0x0000000606117c10 */ /* 0x000fe4000fffe0ff */
[----:B------:R-:W-:-:S07]  /*0300*/  IMAD.MOV R6, RZ, RZ, -R12 ;  /* 0x000000ffff067224 */ /* 0x000fce00078e0a0c */
.L_x_2:
[----:B0--3--:R-:W-:-:S06]  /*0310*/  IMAD.WIDE R14, R17, 0x8, R8 ;  /* 0x00000008110e7825 */ /* 0x009fcc00078e0208 */
[----:B------:R-:W3:Y:S01]  /*0320*/  LDG.E.64 R14, desc[UR4][R14.64] ;  /* 0x000000040e0e7981 */ /* 0x000ee2000c1e1b00 */
[----:B-1----:R-:W-:Y:S01]  /*0330*/  IMAD.WIDE R12, R7, 0x8, R10 ;  /* 0x00000008070c7825 */ /* 0x002fe200078e020a */
[----:B------:R-:W-:Y:S02]  /*0340*/  IADD3 R6, PT, PT, R6, 0x1, RZ ;  /* 0x0000000106067810 */ /* 0x000fe40007ffe0ff */
[C---:B------:R-:W-:Y:S01]  /*0350*/  IADD3 R17, PT, PT, -R0.reuse, R17, RZ ;  /* 0x0000001100117210 */ /* 0x040fe20007ffe1ff */
[----:B------:R-:W-:Y:S01]  /*0360*/  IMAD.IADD R7, R0, 0x1, R7 ;  /* 0x0000000100077824 */ /* 0x000fe200078e0207 */
[----:B------:R-:W-:Y:S01]  /*0370*/  ISETP.NE.AND P0, PT, R6, RZ, PT ;  /* 0x000000ff0600720c */ /* 0x000fe20003f05270 */
[----:B---3--:R3:W-:-:S12]  /*0380*/  STG.E.64 desc[UR4][R12.64], R14 ;  /* 0x0000000e0c007986 */ /* 0x0087d8000c101b04 */
[----:B------:R-:W-:Y:S05]  /*0390*/  @P0 BRA `(.L_x_2) ;  /* 0xfffffffc00dc0947 */ /* 0x000fea000383ffff */
.L_x_1:
[----:B------:R-:W-:Y:S05]  /*03a0*/  BSYNC.RECONVERGENT B0 ;  /* 0x0000000000007941 */ /* 0x000fea0003800200 */
.L_x_0:
[----:B------:R-:W-:Y:S05]  /*03b0*/  @!P1 EXIT ;  /* 0x000000000000994d */ /* 0x000fea0003800000 */
.L_x_3:
[----:B------:R-:W-:-:S05]  /*03c0*/  LOP3.LUT R6, RZ, R7, RZ, 0x33, !PT ;  /* 0x00000007ff067212 */ /* 0x000fca00078e33ff */
[----:B0-----:R-:W-:-:S04]  /*03d0*/  VIADD R9, R6, UR6 ;  /* 0x0000000606097c36 */ /* 0x001fc80008000000 */
[----:B--2---:R-:W-:-:S06]  /*03e0*/  IMAD.WIDE R8, R9, 0x8, R4 ;  /* 0x0000000809087825 */ /* 0x004fcc00078e0204 */
[----:B------:R-:W2:Y:S01]  /*03f0*/  LDG.E.64 R8, desc[UR4][R8.64] ;  /* 0x0000000408087981 */ /* 0x000ea2000c1e1b00 */
[----:B------:R-:W-:Y:S01]  /*0400*/  IADD3 R17, PT, PT, R0, R7, RZ ;  /* 0x0000000700117210 */ /* 0x000fe20007ffe0ff */
[----:B---3--:R-:W-:-:S03]  /*0410*/  IMAD.WIDE R14, R7, 0x8, R2 ;  /* 0x00000008070e7825 */ /* 0x008fc600078e0202 */
[----:B------:R-:W-:-:S05]  /*0420*/  LOP3.LUT R6, RZ, R17, RZ, 0x33, !PT ;  /* 0x00000011ff067212 */ /* 0x000fca00078e33ff */
[----:B------:R-:W-:-:S04]  /*0430*/  VIADD R11, R6, UR6 ;  /* 0x00000006060b7c36 */ /* 0x000fc80008000000 */
[----:B------:R-:W-:Y:S01]  /*0440*/  IMAD.WIDE R6, R11, 0x8, R4 ;  /* 0x000000080b067825 */ /* 0x000fe200078e0204 */
[----:B------:R-:W-:Y:S01]  /*0450*/  IADD3 R17, PT, PT, R0, R17, RZ ;  /* 0x0000001100117210 */ /* 0x000fe20007ffe0ff */
[----:B--2---:R0:W-:Y:S04]  /*0460*/  STG.E.64 desc[UR4][R14.64], R8 ;  /* 0x000000080e007986 */ /* 0x0041e8000c101b04 */
[----:B------:R-:W2:Y:S01]  /*0470*/  LDG.E.64 R6, desc[UR4][R6.64] ;  /* 0x0000000406067981 */ /* 0x000ea2000c1e1b00 */
[----:B------:R-:W-:-:S05]  /*0480*/  LOP3.LUT R10, RZ, R17, RZ, 0x33, !PT ;  /* 0x00000011ff0a7212 */ /* 0x000fca00078e33ff */
[----:B------:R-:W-:Y:S02]  /*0490*/  VIADD R13, R10, UR6 ;  /* 0x000000060a0d7c36 */ /* 0x000fe40008000000 */
[----:B------:R-:W-:-:S04]  /*04a0*/  IMAD.WIDE R10, R0, 0x8, R14 ;  /* 0x00000008000a7825 */ /* 0x000fc800078e020e */
[----:B------:R-:W-:Y:S01]  /*04b0*/  IMAD.WIDE R12, R13, 0x8, R4 ;  /* 0x000000080d0c7825 */ /* 0x000fe200078e0204 */
[C---:B------:R-:W-:Y:S01]  /*04c0*/  IADD3 R19, PT, PT, R0.reuse, R17, RZ ;  /* 0x0000001100137210 */ /* 0x040fe20007ffe0ff */
[----:B--2---:R1:W-:Y:S04]  /*04d0*/  STG.E.64 desc[UR4][R10.64], R6 ;  /* 0x000000060a007986 */ /* 0x0043e8000c101b04 */
[----:B------:R-:W2:Y:S01]  /*04e0*/  LDG.E.64 R12, desc[UR4][R12.64] ;  /* 0x000000040c0c7981 */ /* 0x000ea2000c1e1b00 */
[----:B------:R-:W-:Y:S01]  /*04f0*/  LOP3.LUT R16, RZ, R19, RZ, 0x33, !PT ;  /* 0x00000013ff107212 */ /* 0x000fe200078e33ff */
[----:B0-----:R-:W-:-:S04]  /*0500*/  IMAD.WIDE R8, R0, 0x8, R10 ;  /* 0x0000000800087825 */ /* 0x001fc800078e020a */
[----:B------:R-:W-:-:S04]  /*0510*/  VIADD R15, R16, UR6 ;  /* 0x00000006100f7c36 */ /* 0x000fc80008000000 */
[----:B------:R-:W-:Y:S01]  /*0520*/  IMAD.WIDE R14, R15, 0x8, R4 ;  /* 0x000000080f0e7825 */ /* 0x000fe200078e0204 */
[----:B--2---:R0:W-:Y:S05]  /*0530*/  STG.E.64 desc[UR4][R8.64], R12 ;  /* 0x0000000c08007986 */ /* 0x0041ea000c101b04 */
[----:B------:R-:W2:Y:S01]  /*0540*/  LDG.E.64 R14, desc[UR4][R14.64] ;  /* 0x000000040e0e7981 */ /* 0x000ea2000c1e1b00 */
[C---:B------:R-:W-:Y:S01]  /*0550*/  IMAD.WIDE R16, R0.reuse, 0x8, R8 ;  /* 0x0000000800107825 */ /* 0x040fe200078e0208 */
[----:B-1----:R-:W-:-:S04]  /*0560*/  IADD3 R7, PT, PT, R0, R19, RZ ;  /* 0x0000001300077210 */ /* 0x002fc80007ffe0ff */
[----:B------:R-:W-:Y:S01]  /*0570*/  ISETP.GE.AND P0, PT, R7, UR6, PT ;  /* 0x0000000607007c0c */ /* 0x000fe2000bf06270 */
[----:B--2---:R0:W-:-:S12]  /*0580*/  STG.E.64 desc[UR4][R16.64], R14 ;  /* 0x0000000e10007986 */ /* 0x0041d8000c101b04 */
[----:B------:R-:W-:Y:S05]  /*0590*/  @!P0 BRA `(.L_x_3) ;  /* 0xfffffffc00888947 */ /* 0x000fea000383ffff */
[----:B------:R-:W-:Y:S05]  /*05a0*/  EXIT ;  /* 0x000000000000794d */ /* 0x000fea0003800000 */
.L_x_4:
[----:B------:R-:W-:-:S00]  /*05b0*/  BRA `(.L_x_4) ;  /* 0xfffffffc00fc7947 */ /* 0x000fc0000383ffff */
[----:B------:R-:W-:-:S00]  /*05c0*/  NOP ;  /* 0x0000000000007918 */ /* 0x000fc00000000000 */
        /* <DEDUP_REMOVED lines=11> */
.L_x_5:


//--------------------- .nv.shared.reserved.0     --------------------------
	.section	.nv.shared.reserved.0,"aw",@nobits
	.weak		__nv_reservedSMEM_offset_0_alias
	.size		__nv_reservedSMEM_offset_0_alias, 0, 64
	.other		__nv_reservedSMEM_offset_0_alias,@"STO_CUDA_RESERVED_SHARED STV_DEFAULT"
__nv_reservedSMEM_offset_0_alias:
	.zero		0
	.zero		64


//--------------------- .nv.constant0._Z16parallel_reversePdS_i --------------------------
	.section	.nv.constant0._Z16parallel_reversePdS_i,"a",@progbits
	.sectionflags	@""
	.align	4
.nv.constant0._Z16parallel_reversePdS_i:
	.zero		916


//--------------------- SYMBOLS --------------------------

	.type		.nv.reservedSmem.offset0,@object
	.size		.nv.reservedSmem.offset0,0x4
